	.headerflags	@"EF_CUDA_TEXMODE_UNIFIED EF_CUDA_64BIT_ADDRESS EF_CUDA_ACCELERATORS EF_CUDA_SM90 EF_CUDA_VIRTUAL_SM(EF_CUDA_SM90)"
	.elftype	@"ET_EXEC"


//--------------------- .nv.info                  --------------------------
	.section	.nv.info,"",@"SHT_CUDA_INFO"
	.align	4


	//----- nvinfo : EIATTR_REGCOUNT
	.align		4
        /*0000*/ 	.byte	0x04, 0x2f
        /*0002*/ 	.short	(.L_1 - .L_0)
	.align		4
.L_0:
        /*0004*/ 	.word	index@(triton_poi_fused_convolution_mul_sigmoid_silu_31)
        /*0008*/ 	.word	0x00000010


	//----- nvinfo : EIATTR_MIN_STACK_SIZE
	.align		4
.L_1:
        /*000c*/ 	.byte	0x04, 0x12
        /*000e*/ 	.short	(.L_3 - .L_2)
	.align		4
.L_2:
        /*0010*/ 	.word	index@(triton_poi_fused_convolution_mul_sigmoid_silu_31)
        /*0014*/ 	.word	0x00000000


	//----- nvinfo : EIATTR_FRAME_SIZE
	.align		4
.L_3:
        /*0018*/ 	.byte	0x04, 0x11
        /*001a*/ 	.short	(.L_5 - .L_4)
	.align		4
.L_4:
        /*001c*/ 	.word	index@(triton_poi_fused_convolution_mul_sigmoid_silu_31)
        /*0020*/ 	.word	0x00000000


	//----- nvinfo : EIATTR_MIN_STACK_SIZE
	.align		4
.L_5:
        /*0024*/ 	.byte	0x04, 0x12
        /*0026*/ 	.short	(.L_7 - .L_6)
	.align		4
.L_6:
        /*0028*/ 	.word	index@(triton_poi_fused_convolution_mul_sigmoid_silu_31)
        /*002c*/ 	.word	0x00000000
.L_7:


//--------------------- .nv.info.triton_poi_fused_convolution_mul_sigmoid_silu_31 --------------------------
	.section	.nv.info.triton_poi_fused_convolution_mul_sigmoid_silu_31,"",@"SHT_CUDA_INFO"
	.sectionflags	@""
	.align	4


	//----- nvinfo : EIATTR_CUDA_API_VERSION
	.align		4
        /*0000*/ 	.byte	0x04, 0x37
        /*0002*/ 	.short	(.L_9 - .L_8)
.L_8:
        /*0004*/ 	.word	0x0000007c


	//----- nvinfo : EIATTR_KPARAM_INFO
	.align		4
.L_9:
        /*0008*/ 	.byte	0x04, 0x17
        /*000a*/ 	.short	(.L_11 - .L_10)
.L_10:
        /*000c*/ 	.word	0x00000000
        /*0010*/ 	.short	0x0003
        /*0012*/ 	.short	0x0018
        /*0014*/ 	.byte	0x00, 0xf0, 0x11, 0x00


	//----- nvinfo : EIATTR_KPARAM_INFO
	.align		4
.L_11:
        /*0018*/ 	.byte	0x04, 0x17
        /*001a*/ 	.short	(.L_13 - .L_12)
.L_12:
        /*001c*/ 	.word	0x00000000
        /*0020*/ 	.short	0x0002
        /*0022*/ 	.short	0x0010
        /*0024*/ 	.byte	0x00, 0xf4, 0x21, 0x00


	//----- nvinfo : EIATTR_KPARAM_INFO
	.align		4
.L_13:
        /*0028*/ 	.byte	0x04, 0x17
        /*002a*/ 	.short	(.L_15 - .L_14)
.L_14:
        /*002c*/ 	.word	0x00000000
        /*0030*/ 	.short	0x0001
        /*0032*/ 	.short	0x0008
        /*0034*/ 	.byte	0x00, 0xf4, 0x21, 0x00


	//----- nvinfo : EIATTR_KPARAM_INFO
	.align		4
.L_15:
        /*0038*/ 	.byte	0x04, 0x17
        /*003a*/ 	.short	(.L_17 - .L_16)
.L_16:
        /*003c*/ 	.word	0x00000000
        /*0040*/ 	.short	0x0000
        /*0042*/ 	.short	0x0000
        /*0044*/ 	.byte	0x00, 0xf4, 0x21, 0x00


	//----- nvinfo : EIATTR_SPARSE_MMA_MASK
	.align		4
.L_17:
        /*0048*/ 	.byte	0x03, 0x50
        /*004a*/ 	.short	0x0000


	//----- nvinfo : EIATTR_MAXREG_COUNT
	.align		4
        /*004c*/ 	.byte	0x03, 0x1b
        /*004e*/ 	.short	0x00ff


	//----- nvinfo : EIATTR_EXIT_INSTR_OFFSETS
	.align		4
        /*0050*/ 	.byte	0x04, 0x1c
        /*0052*/ 	.short	(.L_19 - .L_18)


	//   ....[0]....
.L_18:
        /*0054*/ 	.word	0x00000340


	//   ....[1]....
        /*0058*/ 	.word	0x00000360


	//----- nvinfo : EIATTR_REQNTID
	.align		4
.L_19:
        /*005c*/ 	.byte	0x04, 0x10
        /*005e*/ 	.short	(.L_21 - .L_20)
.L_20:
        /*0060*/ 	.word	0x00000080
        /*0064*/ 	.word	0x00000001
        /*0068*/ 	.word	0x00000001


	//----- nvinfo : EIATTR_CBANK_PARAM_SIZE
	.align		4
.L_21:
        /*006c*/ 	.byte	0x03, 0x19
        /*006e*/ 	.short	0x001c


	//----- nvinfo : EIATTR_PARAM_CBANK
	.align		4
        /*0070*/ 	.byte	0x04, 0x0a
        /*0072*/ 	.short	(.L_23 - .L_22)
	.align		4
.L_22:
        /*0074*/ 	.word	index@(.nv.constant0.triton_poi_fused_convolution_mul_sigmoid_silu_31)
        /*0078*/ 	.short	0x0210
        /*007a*/ 	.short	0x001c


	//----- nvinfo : EIATTR_SW_WAR
	.align		4
.L_23:
        /*007c*/ 	.byte	0x04, 0x36
        /*007e*/ 	.short	(.L_25 - .L_24)
.L_24:
        /*0080*/ 	.word	0x00000008
.L_25:


//--------------------- .nv.callgraph             --------------------------
	.section	.nv.callgraph,"",@"SHT_CUDA_CALLGRAPH"
	.align	4
	.sectionentsize	8
	.align		4
        /*0000*/ 	.word	0x00000000
	.align		4
        /*0004*/ 	.word	0xffffffff
	.align		4
        /*0008*/ 	.word	0x00000000
	.align		4
        /*000c*/ 	.word	0xfffffffe
	.align		4
        /*0010*/ 	.word	0x00000000
	.align		4
        /*0014*/ 	.word	0xfffffffd
	.align		4
        /*0018*/ 	.word	0x00000000
	.align		4
        /*001c*/ 	.word	0xfffffffc


//--------------------- .text.triton_poi_fused_convolution_mul_sigmoid_silu_31 --------------------------
	.section	.text.triton_poi_fused_convolution_mul_sigmoid_silu_31,"ax",@progbits
	.align	128
        .global         triton_poi_fused_convolution_mul_sigmoid_silu_31
        .type           triton_poi_fused_convolution_mul_sigmoid_silu_31,@function
        .size           triton_poi_fused_convolution_mul_sigmoid_silu_31,(.L_x_1 - triton_poi_fused_convolution_mul_sigmoid_silu_31)
        .other          triton_poi_fused_convolution_mul_sigmoid_silu_31,@"STO_CUDA_ENTRY STV_DEFAULT"
triton_poi_fused_convolution_mul_sigmoid_silu_31:
.text.triton_poi_fused_convolution_mul_sigmoid_silu_31:
[----:B------:R-:W0:Y:S02]  /*0000*/  LDC R1, c[0x0][0x28] ;  /* 0x00000a00ff017b82 */ /* 0x000e240000000800 */
[----:B------:R-:W1:Y:S01]  /*0010*/  S2R R8, SR_TID.X ;  /* 0x0000000000087919 */ /* 0x000e620000002100 */
[----:B------:R-:W2:Y:S01]  /*0020*/  LDC.64 R2, c[0x0][0x210] ;  /* 0x00008400ff027b82 */ /* 0x000ea20000000a00 */
[----:B------:R-:W-:Y:S01]  /*0030*/  ULDC.64 UR4, c[0x0][0x208] ;  /* 0x0000820000047ab9 */ /* 0x000fe20000000a00 */
[----:B------:R-:W3:Y:S06]  /*0040*/  S2R R9, SR_CTAID.X ;  /* 0x0000000000097919 */ /* 0x000eec0000002500 */
[----:B------:R-:W4:Y:S08]  /*0050*/  LDC.64 R4, c[0x0][0x218] ;  /* 0x00008600ff047b82 */ /* 0x000f300000000a00 */
[----:B------:R-:W5:Y:S01]  /*0060*/  LDC.64 R6, c[0x0][0x220] ;  /* 0x00008800ff067b82 */ /* 0x000f620000000a00 */
[----:B-1----:R-:W-:-:S04]  /*0070*/  LOP3.LUT R8, R8, 0x7f, RZ, 0xc0, !PT ;  /* 0x0000007f08087812 */ /* 0x002fc800078ec0ff */
[----:B---3--:R-:W-:Y:S01]  /*0080*/  LEA R9, R9, R8, 0x7 ;  /* 0x0000000809097211 */ /* 0x008fe200078e38ff */
[----:B------:R-:W-:-:S03]  /*0090*/  HFMA2.MMA R8, -RZ, RZ, 0, 0 ;  /* 0x00000000ff087435 */ /* 0x000fc600000001ff */
[C---:B------:R-:W-:Y:S01]  /*00a0*/  ISETP.GE.AND P0, PT, R9.reuse, 0xf00, PT ;  /* 0x00000f000900780c */ /* 0x040fe20003f06270 */
[----:B--2---:R-:W-:-:S04]  /*00b0*/  IMAD.WIDE R2, R9, 0x4, R2 ;  /* 0x0000000409027825 */ /* 0x004fc800078e0202 */
[----:B----4-:R-:W-:-:S04]  /*00c0*/  IMAD.WIDE R4, R9, 0x4, R4 ;  /* 0x0000000409047825 */ /* 0x010fc800078e0204 */
[----:B------:R-:W-:-:S04]  /*00d0*/  IMAD.HI R0, R9, -0x77777777, R8 ;  /* 0x8888888909007827 */ /* 0x000fc800078e0208 */
[----:B------:R-:W2:Y:S01]  /*00e0*/  @!P0 LDG.E R8, desc[UR4][R4.64] ;  /* 0x0000000404088981 */ /* 0x000ea2000c1e1900 */
[----:B------:R-:W-:-:S04]  /*00f0*/  SHF.R.U32.HI R11, RZ, 0x1f, R0 ;  /* 0x0000001fff0b7819 */ /* 0x000fc80000011600 */
[----:B------:R-:W-:Y:S02]  /*0100*/  LEA.HI.SX32 R11, R0, R11, 0x17 ;  /* 0x0000000b000b7211 */ /* 0x000fe400078fbaff */
[----:B------:R-:W-:-:S03]  /*0110*/  MOV R0, RZ ;  /* 0x000000ff00007202 */ /* 0x000fc60000000f00 */
[----:B------:R-:W-:Y:S01]  /*0120*/  IMAD R11, R11, -0x3c0, R9 ;  /* 0xfffffc400b0b7824 */ /* 0x000fe200078e0209 */
[----:B------:R-:W-:Y:S02]  /*0130*/  HFMA2.MMA R9, -RZ, RZ, 0, 0 ;  /* 0x00000000ff097435 */ /* 0x000fe400000001ff */
[----:B------:R-:W3:Y:S01]  /*0140*/  @!P0 LDG.E R0, desc[UR4][R2.64] ;  /* 0x0000000402008981 */ /* 0x000ee2000c1e1900 */
[----:B-----5:R-:W-:-:S07]  /*0150*/  IMAD.WIDE R6, R11, 0x4, R6 ;  /* 0x000000040b067825 */ /* 0x020fce00078e0206 */
[----:B------:R1:W3:Y:S02]  /*0160*/  @!P0 LDG.E.EL R9, desc[UR4][R6.64] ;  /* 0x0000000406098981 */ /* 0x0002e4000c2e1900 */
[----:B-1----:R-:W-:Y:S01]  /*0170*/  MOV R7, 0x3e800000 ;  /* 0x3e80000000077802 */ /* 0x002fe20000000f00 */
[----:B--2---:R-:W-:-:S04]  /*0180*/  FADD R10, RZ, -R8 ;  /* 0x80000008ff0a7221 */ /* 0x004fc80000000000 */
[----:B------:R-:W-:-:S05]  /*0190*/  FMUL R10, R10, 1.4426950216293334961 ;  /* 0x3fb8aa3b0a0a7820 */ /* 0x000fca0000400000 */
[----:B------:R-:W-:Y:S01]  /*01a0*/  FSETP.GEU.AND P2, PT, R10, -126, PT ;  /* 0xc2fc00000a00780b */ /* 0x000fe20003f4e000 */
[----:B---3--:R-:W-:-:S04]  /*01b0*/  FADD R13, R9, R0 ;  /* 0x00000000090d7221 */ /* 0x008fc80000000000 */
[----:B------:R-:W-:-:S04]  /*01c0*/  FADD R0, RZ, -R13 ;  /* 0x8000000dff007221 */ /* 0x000fc80000000000 */
[----:B------:R-:W-:-:S05]  /*01d0*/  FMUL R0, R0, 1.4426950216293334961 ;  /* 0x3fb8aa3b00007820 */ /* 0x000fca0000400000 */
[----:B------:R-:W-:Y:S01]  /*01e0*/  FSETP.GEU.AND P1, PT, R0, -126, PT ;  /* 0xc2fc00000000780b */ /* 0x000fe20003f2e000 */
[----:B------:R-:W-:-:S04]  /*01f0*/  @!P2 FMUL R10, R10, 0.5 ;  /* 0x3f0000000a0aa820 */ /* 0x000fc80000400000 */
[----:B------:R-:W1:Y:S08]  /*0200*/  MUFU.EX2 R9, R10 ;  /* 0x0000000a00097308 */ /* 0x000e700000000800 */
[----:B------:R-:W-:-:S04]  /*0210*/  @!P1 FMUL R0, R0, 0.5 ;  /* 0x3f00000000009820 */ /* 0x000fc80000400000 */
[----:B------:R-:W2:Y:S01]  /*0220*/  MUFU.EX2 R6, R0 ;  /* 0x0000000000067308 */ /* 0x000ea20000000800 */
[----:B-1----:R-:W-:-:S04]  /*0230*/  @!P2 FMUL R9, R9, R9 ;  /* 0x000000090909a220 */ /* 0x002fc80000400000 */
[----:B------:R-:W-:Y:S01]  /*0240*/  FADD R9, R9, 1 ;  /* 0x3f80000009097421 */ /* 0x000fe20000000000 */
[----:B--2---:R-:W-:-:S04]  /*0250*/  @!P1 FMUL R6, R6, R6 ;  /* 0x0000000606069220 */ /* 0x004fc80000400000 */
[----:B------:R-:W-:Y:S01]  /*0260*/  FSETP.GT.AND P2, PT, R9, 8.50705917302346158658e+37, PT ;  /* 0x7e8000000900780b */ /* 0x000fe20003f44000 */
[----:B------:R-:W-:-:S05]  /*0270*/  FADD R6, R6, 1 ;  /* 0x3f80000006067421 */ /* 0x000fca0000000000 */
[----:B------:R-:W-:-:S07]  /*0280*/  FSETP.GT.AND P1, PT, R6, 8.50705917302346158658e+37, PT ;  /* 0x7e8000000600780b */ /* 0x000fce0003f24000 */
[----:B------:R-:W-:-:S06]  /*0290*/  @P2 FMUL R9, R9, 0.25 ;  /* 0x3e80000009092820 */ /* 0x000fcc0000400000 */
[----:B------:R-:W1:Y:S01]  /*02a0*/  MUFU.RCP R9, R9 ;  /* 0x0000000900097308 */ /* 0x000e620000001000 */
[----:B------:R-:W-:-:S07]  /*02b0*/  @P1 FMUL R6, R6, 0.25 ;  /* 0x3e80000006061820 */ /* 0x000fce0000400000 */
[----:B------:R-:W2:Y:S01]  /*02c0*/  MUFU.RCP R6, R6 ;  /* 0x0000000600067308 */ /* 0x000ea20000001000 */
[C---:B------:R-:W-:Y:S02]  /*02d0*/  FSEL R0, R7.reuse, 1, P2 ;  /* 0x3f80000007007808 */ /* 0x040fe40001000000 */
[----:B------:R-:W-:-:S03]  /*02e0*/  FSEL R7, R7, 1, P1 ;  /* 0x3f80000007077808 */ /* 0x000fc60000800000 */
[----:B-1----:R-:W-:Y:S01]  /*02f0*/  FMUL R11, R9, R0 ;  /* 0x00000000090b7220 */ /* 0x002fe20000400000 */
[----:B------:R1:W-:Y:S03]  /*0300*/  @!P0 STG.E desc[UR4][R2.64], R13 ;  /* 0x0000000d02008986 */ /* 0x0003e6000c101904 */
[----:B------:R-:W-:Y:S01]  /*0310*/  FMUL R8, R11, R8 ;  /* 0x000000080b087220 */ /* 0x000fe20000400000 */
[----:B--2---:R-:W-:-:S04]  /*0320*/  FMUL R7, R6, R7 ;  /* 0x0000000706077220 */ /* 0x004fc80000400000 */
[----:B------:R-:W-:Y:S01]  /*0330*/  FMUL R7, R7, R8 ;  /* 0x0000000807077220 */ /* 0x000fe20000400000 */
[----:B-1----:R-:W-:Y:S06]  /*0340*/  @P0 EXIT ;  /* 0x000000000000094d */ /* 0x002fec0003800000 */
[----:B------:R-:W-:Y:S01]  /*0350*/  STG.E desc[UR4][R4.64], R7 ;  /* 0x0000000704007986 */ /* 0x000fe2000c101904 */
[----:B------:R-:W-:Y:S05]  /*0360*/  EXIT ;  /* 0x000000000000794d */ /* 0x000fea0003800000 */
.L_x_0:
[----:B------:R-:W-:-:S00]  /*0370*/  BRA `(.L_x_0) ;  /* 0xfffffffc00fc7947 */ /* 0x000fc0000383ffff */
[----:B------:R-:W-:-:S00]  /*0380*/  NOP ;  /* 0x0000000000007918 */ /* 0x000fc00000000000 */
[----:B------:R-:W-:-:S00]  /*0390*/  NOP ;  /* 0x0000000000007918 */ /* 0x000fc00000000000 */
[----:B------:R-:W-:-:S00]  /*03a0*/  NOP ;  /* 0x0000000000007918 */ /* 0x000fc00000000000 */
[----:B------:R-:W-:-:S00]  /*03b0*/  NOP ;  /* 0x0000000000007918 */ /* 0x000fc00000000000 */
[----:B------:R-:W-:-:S00]  /*03c0*/  NOP ;  /* 0x0000000000007918 */ /* 0x000fc00000000000 */
[----:B------:R-:W-:-:S00]  /*03d0*/  NOP ;  /* 0x0000000000007918 */ /* 0x000fc00000000000 */
[----:B------:R-:W-:-:S00]  /*03e0*/  NOP ;  /* 0x0000000000007918 */ /* 0x000fc00000000000 */
[----:B------:R-:W-:-:S00]  /*03f0*/  NOP ;  /* 0x0000000000007918 */ /* 0x000fc00000000000 */
.L_x_1:


//--------------------- .nv.constant0.triton_poi_fused_convolution_mul_sigmoid_silu_31 --------------------------
	.section	.nv.constant0.triton_poi_fused_convolution_mul_sigmoid_silu_31,"a",@progbits
	.sectionflags	@""
	.align	4
.nv.constant0.triton_poi_fused_convolution_mul_sigmoid_silu_31:
	.zero		556
